//
// Generated by NVIDIA NVVM Compiler
//
// Compiler Build ID: CL-36424714
// Cuda compilation tools, release 13.0, V13.0.88
// Based on NVVM 20.0.0
//

.version 9.0
.target sm_100
.address_size 64

	// .globl	_Z20smooth_swiglu_kernelPKfPfi

.visible .entry _Z20smooth_swiglu_kernelPKfPfi(
	.param .u64 .ptr .align 1 _Z20smooth_swiglu_kernelPKfPfi_param_0,
	.param .u64 .ptr .align 1 _Z20smooth_swiglu_kernelPKfPfi_param_1,
	.param .u32 _Z20smooth_swiglu_kernelPKfPfi_param_2
)
{
	.reg .pred 	%p<2>;
	.reg .b32 	%r<6>;
	.reg .b32 	%f<12>;
	.reg .b64 	%rd<8>;

	ld.param.u64 	%rd1, [_Z20smooth_swiglu_kernelPKfPfi_param_0];
	ld.param.u64 	%rd2, [_Z20smooth_swiglu_kernelPKfPfi_param_1];
	ld.param.u32 	%r2, [_Z20smooth_swiglu_kernelPKfPfi_param_2];
	mov.u32 	%r3, %ctaid.x;
	mov.u32 	%r4, %ntid.x;
	mov.u32 	%r5, %tid.x;
	mad.lo.s32 	%r1, %r3, %r4, %r5;
	setp.ge.s32 	%p1, %r1, %r2;
	@%p1 bra 	$L__BB0_2;
	cvta.to.global.u64 	%rd3, %rd1;
	cvta.to.global.u64 	%rd4, %rd2;
	mul.wide.s32 	%rd5, %r1, 4;
	add.s64 	%rd6, %rd3, %rd5;
	ld.global.f32 	%f1, [%rd6];
	mul.f32 	%f2, %f1, 0fBFB8AA3B;
	ex2.approx.f32 	%f3, %f2;
	add.f32 	%f4, %f3, 0f3F800000;
	rcp.rn.f32 	%f5, %f4;
	mul.f32 	%f6, %f1, %f5;
	mul.f32 	%f7, %f1, %f6;
	mul.f32 	%f8, %f7, 0fBFB8AA3B;
	ex2.approx.f32 	%f9, %f8;
	add.f32 	%f10, %f9, 0f3F800000;
	div.rn.f32 	%f11, %f7, %f10;
	add.s64 	%rd7, %rd4, %rd5;
	st.global.f32 	[%rd7], %f11;
$L__BB0_2:
	ret;

}


// ===== COMPILED SASS (sm_100) =====

	.target	sm_100

	.elftype	@"ET_EXEC"


//--------------------- .note.nv.tkinfo           --------------------------
	.section	.note.nv.tkinfo,"",@"SHT_NOTE"
	.sectionflags	@"SHF_NOTE_NV_TKINFO"
	.tkinfo
        /*0018*/ 	.word	0x00000002
        /*0030*/ 	.string	""
        /*0030*/ 	.string	"ptxas"
        /*0030*/ 	.string	"Cuda compilation tools, release 13.0, V13.0.88"
        /*0030*/ 	.string	"Build cuda_13.0.r13.0/compiler.36424714_0"
        /*0030*/ 	.string	"-arch sm_100 -m 64 "



//--------------------- .note.nv.cuinfo           --------------------------
	.section	.note.nv.cuinfo,"",@"SHT_NOTE"
	.sectionflags	@"SHF_NOTE_NV_CUINFO"
        /*0018*/ 	.short	0x0002
        /*001a*/ 	.short	0x0064
        /*001c*/ 	.short	0x0082
	.zero		2


//--------------------- .nv.info                  --------------------------
	.section	.nv.info,"",@"SHT_CUDA_INFO"
	.align	4


	//----- nvinfo : EIATTR_REGCOUNT
	.align		4
        /*0000*/ 	.byte	0x04, 0x2f
        /*0002*/ 	.short	(.L_1 - .L_0)
	.align		4
.L_0:
        /*0004*/ 	.word	index@(_Z20smooth_swiglu_kernelPKfPfi)
        /*0008*/ 	.word	0x00000010


	//----- nvinfo : EIATTR_FRAME_SIZE
	.align		4
.L_1:
        /*000c*/ 	.byte	0x04, 0x11
        /*000e*/ 	.short	(.L_3 - .L_2)
	.align		4
.L_2:
        /*0010*/ 	.word	index@($__internal_1_$__cuda_sm3x_div_rn_noftz_f32_slowpath)
        /*0014*/ 	.word	0x00000000


	//----- nvinfo : EIATTR_FRAME_SIZE
	.align		4
.L_3:
        /*0018*/ 	.byte	0x04, 0x11
        /*001a*/ 	.short	(.L_5 - .L_4)
	.align		4
.L_4:
        /*001c*/ 	.word	index@($__internal_0_$__cuda_sm20_rcp_rn_f32_slowpath)
        /*0020*/ 	.word	0x00000000


	//----- nvinfo : EIATTR_FRAME_SIZE
	.align		4
.L_5:
        /*0024*/ 	.byte	0x04, 0x11
        /*0026*/ 	.short	(.L_7 - .L_6)
	.align		4
.L_6:
        /*0028*/ 	.word	index@(_Z20smooth_swiglu_kernelPKfPfi)
        /*002c*/ 	.word	0x00000000


	//----- nvinfo : EIATTR_MIN_STACK_SIZE
	.align		4
.L_7:
        /*0030*/ 	.byte	0x04, 0x12
        /*0032*/ 	.short	(.L_9 - .L_8)
	.align		4
.L_8:
        /*0034*/ 	.word	index@(_Z20smooth_swiglu_kernelPKfPfi)
        /*0038*/ 	.word	0x00000000
.L_9:


//--------------------- .nv.compat                --------------------------
	.section	.nv.compat,"",@"SHT_CUDA_COMPAT_INFO"
	.align	4
        /*0000*/ 	.byte	0x02, 0x09, 0x00, 0x00, 0x02, 0x02, 0x01, 0x00, 0x02, 0x05, 0x05, 0x00, 0x03, 0x07, 0x01, 0x01
        /*0010*/ 	.byte	0x02, 0x03, 0x00, 0x00, 0x02, 0x06, 0x01, 0x00, 0x04, 0x0b, 0x08, 0x00, 0x01, 0x00, 0x00, 0x00
        /*0020*/ 	.byte	0x00, 0x00, 0x00, 0x00


//--------------------- .nv.info._Z20smooth_swiglu_kernelPKfPfi --------------------------
	.section	.nv.info._Z20smooth_swiglu_kernelPKfPfi,"",@"SHT_CUDA_INFO"
	.sectionflags	@""
	.align	4


	//----- nvinfo : EIATTR_CUDA_API_VERSION
	.align		4
        /*0000*/ 	.byte	0x04, 0x37
        /*0002*/ 	.short	(.L_11 - .L_10)
.L_10:
        /*0004*/ 	.word	0x00000082


	//----- nvinfo : EIATTR_KPARAM_INFO
	.align		4
.L_11:
        /*0008*/ 	.byte	0x04, 0x17
        /*000a*/ 	.short	(.L_13 - .L_12)
.L_12:
        /*000c*/ 	.word	0x00000000
        /*0010*/ 	.short	0x0002
        /*0012*/ 	.short	0x0010
        /*0014*/ 	.byte	0x00, 0xf0, 0x11, 0x00


	//----- nvinfo : EIATTR_KPARAM_INFO
	.align		4
.L_13:
        /*0018*/ 	.byte	0x04, 0x17
        /*001a*/ 	.short	(.L_15 - .L_14)
.L_14:
        /*001c*/ 	.word	0x00000000
        /*0020*/ 	.short	0x0001
        /*0022*/ 	.short	0x0008
        /*0024*/ 	.byte	0x00, 0xf5, 0x21, 0x00


	//----- nvinfo : EIATTR_KPARAM_INFO
	.align		4
.L_15:
        /*0028*/ 	.byte	0x04, 0x17
        /*002a*/ 	.short	(.L_17 - .L_16)
.L_16:
        /*002c*/ 	.word	0x00000000
        /*0030*/ 	.short	0x0000
        /*0032*/ 	.short	0x0000
        /*0034*/ 	.byte	0x00, 0xf5, 0x21, 0x00


	//----- nvinfo : EIATTR_SPARSE_MMA_MASK
	.align		4
.L_17:
        /*0038*/ 	.byte	0x03, 0x50
        /*003a*/ 	.short	0x0000


	//----- nvinfo : EIATTR_MAXREG_COUNT
	.align		4
        /*003c*/ 	.byte	0x03, 0x1b
        /*003e*/ 	.short	0x00ff


	//----- nvinfo : EIATTR_MERCURY_ISA_VERSION
	.align		4
        /*0040*/ 	.byte	0x03, 0x5f
        /*0042*/ 	.short	0x0101


	//----- nvinfo : EIATTR_VRC_CTA_INIT_COUNT
	.align		4
        /*0044*/ 	.byte	0x02, 0x4a
	.zero		1
	.zero		1


	//----- nvinfo : EIATTR_EXIT_INSTR_OFFSETS
	.align		4
        /*0048*/ 	.byte	0x04, 0x1c
        /*004a*/ 	.short	(.L_19 - .L_18)


	//   ....[0]....
.L_18:
        /*004c*/ 	.word	0x00000070


	//   ....[1]....
        /*0050*/ 	.word	0x00000380


	//----- nvinfo : EIATTR_CRS_STACK_SIZE
	.align		4
.L_19:
        /*0054*/ 	.byte	0x04, 0x1e
        /*0056*/ 	.short	(.L_21 - .L_20)
.L_20:
        /*0058*/ 	.word	0x00000000


	//----- nvinfo : EIATTR_CBANK_PARAM_SIZE
	.align		4
.L_21:
        /*005c*/ 	.byte	0x03, 0x19
        /*005e*/ 	.short	0x0014


	//----- nvinfo : EIATTR_PARAM_CBANK
	.align		4
        /*0060*/ 	.byte	0x04, 0x0a
        /*0062*/ 	.short	(.L_23 - .L_22)
	.align		4
.L_22:
        /*0064*/ 	.word	index@(.nv.constant0._Z20smooth_swiglu_kernelPKfPfi)
        /*0068*/ 	.short	0x0380
        /*006a*/ 	.short	0x0014


	//----- nvinfo : EIATTR_SW_WAR
	.align		4
.L_23:
        /*006c*/ 	.byte	0x04, 0x36
        /*006e*/ 	.short	(.L_25 - .L_24)
.L_24:
        /*0070*/ 	.word	0x00000008
.L_25:


//--------------------- .nv.callgraph             --------------------------
	.section	.nv.callgraph,"",@"SHT_CUDA_CALLGRAPH"
	.align	4
	.sectionentsize	8
	.align		4
        /*0000*/ 	.word	0x00000000
	.align		4
        /*0004*/ 	.word	0xffffffff
	.align		4
        /*0008*/ 	.word	0x00000000
	.align		4
        /*000c*/ 	.word	0xfffffffe
	.align		4
        /*0010*/ 	.word	0x00000000
	.align		4
        /*0014*/ 	.word	0xfffffffd
	.align		4
        /*0018*/ 	.word	0x00000000
	.align		4
        /*001c*/ 	.word	0xfffffffc


//--------------------- .text._Z20smooth_swiglu_kernelPKfPfi --------------------------
	.section	.text._Z20smooth_swiglu_kernelPKfPfi,"ax",@progbits
	.align	128
        .global         _Z20smooth_swiglu_kernelPKfPfi
        .type           _Z20smooth_swiglu_kernelPKfPfi,@function
        .size           _Z20smooth_swiglu_kernelPKfPfi,(.L_x_22 - _Z20smooth_swiglu_kernelPKfPfi)
        .other          _Z20smooth_swiglu_kernelPKfPfi,@"STO_CUDA_ENTRY STV_DEFAULT"
_Z20smooth_swiglu_kernelPKfPfi:
.text._Z20smooth_swiglu_kernelPKfPfi:
[----:B------:R-:W-:Y:S01]  /*0000*/  LDC R1, c[0x0][0x37c] ;  /* 0x0000df00ff017b82 */ /* 0x000fe20000000800 */
[----:B------:R-:W0:Y:S07]  /*0010*/  S2R R3, SR_TID.X ;  /* 0x0000000000037919 */ /* 0x000e2e0000002100 */
[----:B------:R-:W0:Y:S01]  /*0020*/  S2UR UR4, SR_CTAID.X ;  /* 0x00000000000479c3 */ /* 0x000e220000002500 */
[----:B------:R-:W1:Y:S07]  /*0030*/  LDCU UR5, c[0x0][0x390] ;  /* 0x00007200ff0577ac */ /* 0x000e6e0008000800 */
[----:B------:R-:W0:Y:S02]  /*0040*/  LDC R4, c[0x0][0x360] ;  /* 0x0000d800ff047b82 */ /* 0x000e240000000800 */
[----:B0-----:R-:W-:-:S05]  /*0050*/  IMAD R4, R4, UR4, R3 ;  /* 0x0000000404047c24 */ /* 0x001fca000f8e0203 */
[----:B-1----:R-:W-:-:S13]  /*0060*/  ISETP.GE.AND P0, PT, R4, UR5, PT ;  /* 0x0000000504007c0c */ /* 0x002fda000bf06270 */
[----:B------:R-:W-:Y:S05]  /*0070*/  @P0 EXIT ;  /* 0x000000000000094d */ /* 0x000fea0003800000 */
[----:B------:R-:W0:Y:S01]  /*0080*/  LDC.64 R2, c[0x0][0x380] ;  /* 0x0000e000ff027b82 */ /* 0x000e220000000a00 */
[----:B------:R-:W1:Y:S01]  /*0090*/  LDCU.64 UR4, c[0x0][0x358] ;  /* 0x00006b00ff0477ac */ /* 0x000e620008000a00 */
[----:B0-----:R-:W-:-:S06]  /*00a0*/  IMAD.WIDE R2, R4, 0x4, R2 ;  /* 0x0000000404027825 */ /* 0x001fcc00078e0202 */
[----:B-1----:R-:W2:Y:S01]  /*00b0*/  LDG.E R3, desc[UR4][R2.64] ;  /* 0x0000000402037981 */ /* 0x002ea2000c1e1900 */
[----:B------:R-:W-:Y:S01]  /*00c0*/  BSSY.RECONVERGENT B0, `(.L_x_0) ;  /* 0x0000013000007945 */ /* 0x000fe20003800200 */
[----:B--2---:R-:W-:-:S05]  /*00d0*/  FMUL R0, R3, -1.4426950216293334961 ;  /* 0xbfb8aa3b03007820 */ /* 0x004fca0000400000 */
[----:B------:R-:W-:-:S13]  /*00e0*/  FSETP.GEU.AND P0, PT, R0, -126, PT ;  /* 0xc2fc00000000780b */ /* 0x000fda0003f0e000 */
[----:B------:R-:W-:-:S04]  /*00f0*/  @!P0 FMUL R0, R0, 0.5 ;  /* 0x3f00000000008820 */ /* 0x000fc80000400000 */
[----:B------:R-:W0:Y:S02]  /*0100*/  MUFU.EX2 R5, R0 ;  /* 0x0000000000057308 */ /* 0x000e240000000800 */
[----:B0-----:R-:W-:-:S04]  /*0110*/  @!P0 FMUL R5, R5, R5 ;  /* 0x0000000505058220 */ /* 0x001fc80000400000 */
[----:B------:R-:W-:-:S04]  /*0120*/  FADD R0, R5, 1 ;  /* 0x3f80000005007421 */ /* 0x000fc80000000000 */
[----:B------:R-:W-:-:S05]  /*0130*/  VIADD R5, R0, 0x1800000 ;  /* 0x0180000000057836 */ /* 0x000fca0000000000 */
[----:B------:R-:W-:-:S04]  /*0140*/  LOP3.LUT R5, R5, 0x7f800000, RZ, 0xc0, !PT ;  /* 0x7f80000005057812 */ /* 0x000fc800078ec0ff */
[----:B------:R-:W-:-:S13]  /*0150*/  ISETP.GT.U32.AND P0, PT, R5, 0x1ffffff, PT ;  /* 0x01ffffff0500780c */ /* 0x000fda0003f04070 */
[----:B------:R-:W-:Y:S05]  /*0160*/  @P0 BRA `(.L_x_1) ;  /* 0x0000000000100947 */ /* 0x000fea0003800000 */
[----:B------:R-:W-:-:S07]  /*0170*/  MOV R6, 0x190 ;  /* 0x0000019000067802 */ /* 0x000fce0000000f00 */
[----:B------:R-:W-:Y:S05]  /*0180*/  CALL.REL.NOINC `($__internal_0_$__cuda_sm20_rcp_rn_f32_slowpath) ;  /* 0x0000000000807944 */ /* 0x000fea0003c00000 */
[----:B------:R-:W-:Y:S01]  /*0190*/  IMAD.MOV.U32 R2, RZ, RZ, R5 ;  /* 0x000000ffff027224 */ /* 0x000fe200078e0005 */
[----:B------:R-:W-:Y:S06]  /*01a0*/  BRA `(.L_x_2) ;  /* 0x0000000000107947 */ /* 0x000fec0003800000 */
.L_x_1:
[----:B------:R-:W0:Y:S02]  /*01b0*/  MUFU.RCP R5, R0 ;  /* 0x0000000000057308 */ /* 0x000e240000001000 */
[----:B0-----:R-:W-:-:S04]  /*01c0*/  FFMA R2, R0, R5, -1 ;  /* 0xbf80000000027423 */ /* 0x001fc80000000005 */
[----:B------:R-:W-:-:S04]  /*01d0*/  FADD.FTZ R2, -R2, -RZ ;  /* 0x800000ff02027221 */ /* 0x000fc80000010100 */
[----:B------:R-:W-:-:S07]  /*01e0*/  FFMA R2, R5, R2, R5 ;  /* 0x0000000205027223 */ /* 0x000fce0000000005 */
.L_x_2:
[----:B------:R-:W-:Y:S05]  /*01f0*/  BSYNC.RECONVERGENT B0 ;  /* 0x0000000000007941 */ /* 0x000fea0003800200 */
.L_x_0:
[C---:B------:R-:W-:Y:S01]  /*0200*/  FMUL R0, R3.reuse, R2 ;  /* 0x0000000203007220 */ /* 0x040fe20000400000 */
[----:B------:R-:W-:Y:S03]  /*0210*/  BSSY.RECONVERGENT B0, `(.L_x_3) ;  /* 0x0000013000007945 */ /* 0x000fe60003800200 */
[----:B------:R-:W-:-:S04]  /*0220*/  FMUL R0, R3, R0 ;  /* 0x0000000003007220 */ /* 0x000fc80000400000 */
[----:B------:R-:W-:-:S05]  /*0230*/  FMUL R2, R0, -1.4426950216293334961 ;  /* 0xbfb8aa3b00027820 */ /* 0x000fca0000400000 */
[----:B------:R-:W-:-:S13]  /*0240*/  FSETP.GEU.AND P0, PT, R2, -126, PT ;  /* 0xc2fc00000200780b */ /* 0x000fda0003f0e000 */
[----:B------:R-:W-:-:S04]  /*0250*/  @!P0 FMUL R2, R2, 0.5 ;  /* 0x3f00000002028820 */ /* 0x000fc80000400000 */
[----:B------:R-:W0:Y:S02]  /*0260*/  MUFU.EX2 R3, R2 ;  /* 0x0000000200037308 */ /* 0x000e240000000800 */
[----:B0-----:R-:W-:-:S04]  /*0270*/  @!P0 FMUL R3, R3, R3 ;  /* 0x0000000303038220 */ /* 0x001fc80000400000 */
[----:B------:R-:W-:-:S04]  /*0280*/  FADD R9, R3, 1 ;  /* 0x3f80000003097421 */ /* 0x000fc80000000000 */
[----:B------:R-:W0:Y:S08]  /*0290*/  MUFU.RCP R3, R9 ;  /* 0x0000000900037308 */ /* 0x000e300000001000 */
[----:B------:R-:W1:Y:S01]  /*02a0*/  FCHK P0, R0, R9 ;  /* 0x0000000900007302 */ /* 0x000e620000000000 */
[----:B0-----:R-:W-:-:S04]  /*02b0*/  FFMA R6, -R9, R3, 1 ;  /* 0x3f80000009067423 */ /* 0x001fc80000000103 */
[----:B------:R-:W-:-:S04]  /*02c0*/  FFMA R3, R3, R6, R3 ;  /* 0x0000000603037223 */ /* 0x000fc80000000003 */
[----:B------:R-:W-:-:S04]  /*02d0*/  FFMA R6, R0, R3, RZ ;  /* 0x0000000300067223 */ /* 0x000fc800000000ff */
[----:B------:R-:W-:-:S04]  /*02e0*/  FFMA R5, -R9, R6, R0 ;  /* 0x0000000609057223 */ /* 0x000fc80000000100 */
[----:B------:R-:W-:Y:S01]  /*02f0*/  FFMA R7, R3, R5, R6 ;  /* 0x0000000503077223 */ /* 0x000fe20000000006 */
[----:B-1----:R-:W-:Y:S06]  /*0300*/  @!P0 BRA `(.L_x_4) ;  /* 0x00000000000c8947 */ /* 0x002fec0003800000 */
[----:B------:R-:W-:-:S07]  /*0310*/  MOV R2, 0x330 ;  /* 0x0000033000027802 */ /* 0x000fce0000000f00 */
[----:B------:R-:W-:Y:S05]  /*0320*/  CALL.REL.NOINC `($__internal_1_$__cuda_sm3x_div_rn_noftz_f32_slowpath) ;  /* 0x0000000000e87944 */ /* 0x000fea0003c00000 */
[----:B------:R-:W-:-:S07]  /*0330*/  IMAD.MOV.U32 R7, RZ, RZ, R0 ;  /* 0x000000ffff077224 */ /* 0x000fce00078e0000 */
.L_x_4:
[----:B------:R-:W-:Y:S05]  /*0340*/  BSYNC.RECONVERGENT B0 ;  /* 0x0000000000007941 */ /* 0x000fea0003800200 */
.L_x_3:
[----:B------:R-:W0:Y:S02]  /*0350*/  LDC.64 R2, c[0x0][0x388] ;  /* 0x0000e200ff027b82 */ /* 0x000e240000000a00 */
[----:B0-----:R-:W-:-:S05]  /*0360*/  IMAD.WIDE R4, R4, 0x4, R2 ;  /* 0x0000000404047825 */ /* 0x001fca00078e0202 */
[----:B------:R-:W-:Y:S01]  /*0370*/  STG.E desc[UR4][R4.64], R7 ;  /* 0x0000000704007986 */ /* 0x000fe2000c101904 */
[----:B------:R-:W-:Y:S05]  /*0380*/  EXIT ;  /* 0x000000000000794d */ /* 0x000fea0003800000 */
        .weak           $__internal_0_$__cuda_sm20_rcp_rn_f32_slowpath
        .type           $__internal_0_$__cuda_sm20_rcp_rn_f32_slowpath,@function
        .size           $__internal_0_$__cuda_sm20_rcp_rn_f32_slowpath,($__internal_1_$__cuda_sm3x_div_rn_noftz_f32_slowpath - $__internal_0_$__cuda_sm20_rcp_rn_f32_slowpath)
$__internal_0_$__cuda_sm20_rcp_rn_f32_slowpath:
[----:B------:R-:W-:Y:S01]  /*0390*/  IMAD.SHL.U32 R2, R0, 0x2, RZ ;  /* 0x0000000200027824 */ /* 0x000fe200078e00ff */
[----:B------:R-:W-:Y:S04]  /*03a0*/  BSSY.RECONVERGENT B1, `(.L_x_5) ;  /* 0x0000030000017945 */ /* 0x000fe80003800200 */
[----:B------:R-:W-:-:S04]  /*03b0*/  SHF.R.U32.HI R2, RZ, 0x18, R2 ;  /* 0x00000018ff027819 */ /* 0x000fc80000011602 */
[----:B------:R-:W-:-:S13]  /*03c0*/  ISETP.NE.U32.AND P0, PT, R2, RZ, PT ;  /* 0x000000ff0200720c */ /* 0x000fda0003f05070 */
[----:B------:R-:W-:Y:S05]  /*03d0*/  @P0 BRA `(.L_x_6) ;  /* 0x0000000000280947 */ /* 0x000fea0003800000 */
[----:B------:R-:W-:-:S05]  /*03e0*/  IMAD.SHL.U32 R2, R0, 0x2, RZ ;  /* 0x0000000200027824 */ /* 0x000fca00078e00ff */
[----:B------:R-:W-:-:S13]  /*03f0*/  ISETP.NE.AND P0, PT, R2, RZ, PT ;  /* 0x000000ff0200720c */ /* 0x000fda0003f05270 */
[----:B------:R-:W-:Y:S01]  /*0400*/  @P0 FFMA R7, R0, 1.84467440737095516160e+19, RZ ;  /* 0x5f80000000070823 */ /* 0x000fe200000000ff */
[----:B------:R-:W-:Y:S08]  /*0410*/  @!P0 MUFU.RCP R5, R0 ;  /* 0x0000000000058308 */ /* 0x000ff00000001000 */
[----:B------:R-:W0:Y:S02]  /*0420*/  @P0 MUFU.RCP R2, R7 ;  /* 0x0000000700020308 */ /* 0x000e240000001000 */
[----:B0-----:R-:W-:-:S04]  /*0430*/  @P0 FFMA R8, R7, R2, -1 ;  /* 0xbf80000007080423 */ /* 0x001fc80000000002 */
[----:B------:R-:W-:-:S04]  /*0440*/  @P0 FADD.FTZ R9, -R8, -RZ ;  /* 0x800000ff08090221 */ /* 0x000fc80000010100 */
[----:B------:R-:W-:-:S04]  /*0450*/  @P0 FFMA R2, R2, R9, R2 ;  /* 0x0000000902020223 */ /* 0x000fc80000000002 */
[----:B------:R-:W-:Y:S01]  /*0460*/  @P0 FFMA R5, R2, 1.84467440737095516160e+19, RZ ;  /* 0x5f80000002050823 */ /* 0x000fe200000000ff */
[----:B------:R-:W-:Y:S06]  /*0470*/  BRA `(.L_x_7) ;  /* 0x0000000000887947 */ /* 0x000fec0003800000 */
.L_x_6:
[----:B------:R-:W-:-:S05]  /*0480*/  VIADD R5, R2, 0xffffff03 ;  /* 0xffffff0302057836 */ /* 0x000fca0000000000 */
[----:B------:R-:W-:-:S13]  /*0490*/  ISETP.GT.U32.AND P0, PT, R5, 0x1, PT ;  /* 0x000000010500780c */ /* 0x000fda0003f04070 */
[----:B------:R-:W-:Y:S05]  /*04a0*/  @P0 BRA `(.L_x_8) ;  /* 0x0000000000780947 */ /* 0x000fea0003800000 */
[----:B------:R-:W-:Y:S01]  /*04b0*/  LOP3.LUT R7, R0, 0x7fffff, RZ, 0xc0, !PT ;  /* 0x007fffff00077812 */ /* 0x000fe200078ec0ff */
[----:B------:R-:W-:-:S03]  /*04c0*/  IMAD.MOV.U32 R12, RZ, RZ, 0x3 ;  /* 0x00000003ff0c7424 */ /* 0x000fc600078e00ff */
[----:B------:R-:W-:Y:S02]  /*04d0*/  LOP3.LUT R7, R7, 0x3f800000, RZ, 0xfc, !PT ;  /* 0x3f80000007077812 */ /* 0x000fe400078efcff */
[----:B------:R-:W-:Y:S02]  /*04e0*/  SHF.L.U32 R11, R12, R5, RZ ;  /* 0x000000050c0b7219 */ /* 0x000fe400000006ff */
[----:B------:R-:W0:Y:S02]  /*04f0*/  MUFU.RCP R8, R7 ;  /* 0x0000000700087308 */ /* 0x000e240000001000 */
[----:B0-----:R-:W-:-:S04]  /*0500*/  FFMA R9, R7, R8, -1 ;  /* 0xbf80000007097423 */ /* 0x001fc80000000008 */
[----:B------:R-:W-:-:S04]  /*0510*/  FADD.FTZ R9, -R9, -RZ ;  /* 0x800000ff09097221 */ /* 0x000fc80000010100 */
[CCC-:B------:R-:W-:Y:S01]  /*0520*/  FFMA.RM R10, R8.reuse, R9.reuse, R8.reuse ;  /* 0x00000009080a7223 */ /* 0x1c0fe20000004008 */
[----:B------:R-:W-:-:S04]  /*0530*/  FFMA.RP R9, R8, R9, R8 ;  /* 0x0000000908097223 */ /* 0x000fc80000008008 */
[C---:B------:R-:W-:Y:S02]  /*0540*/  LOP3.LUT R8, R10.reuse, 0x7fffff, RZ, 0xc0, !PT ;  /* 0x007fffff0a087812 */ /* 0x040fe400078ec0ff */
[----:B------:R-:W-:Y:S02]  /*0550*/  FSETP.NEU.FTZ.AND P0, PT, R10, R9, PT ;  /* 0x000000090a00720b */ /* 0x000fe40003f1d000 */
[----:B------:R-:W-:Y:S02]  /*0560*/  LOP3.LUT R8, R8, 0x800000, RZ, 0xfc, !PT ;  /* 0x0080000008087812 */ /* 0x000fe400078efcff */
[----:B------:R-:W-:Y:S02]  /*0570*/  SEL R9, RZ, 0xffffffff, !P0 ;  /* 0xffffffffff097807 */ /* 0x000fe40004000000 */
[----:B------:R-:W-:-:S03]  /*0580*/  LOP3.LUT R10, R11, R8, RZ, 0xc0, !PT ;  /* 0x000000080b0a7212 */ /* 0x000fc600078ec0ff */
[----:B------:R-:W-:Y:S01]  /*0590*/  IMAD.MOV R9, RZ, RZ, -R9 ;  /* 0x000000ffff097224 */ /* 0x000fe200078e0a09 */
[----:B------:R-:W-:-:S04]  /*05a0*/  SHF.R.U32.HI R10, RZ, R5, R10 ;  /* 0x00000005ff0a7219 */ /* 0x000fc8000001160a */
[----:B------:R-:W-:Y:S02]  /*05b0*/  LOP3.LUT P1, RZ, R9, R5, R8, 0xf8, !PT ;  /* 0x0000000509ff7212 */ /* 0x000fe4000782f808 */
[C---:B------:R-:W-:Y:S02]  /*05c0*/  LOP3.LUT P0, RZ, R10.reuse, 0x1, RZ, 0xc0, !PT ;  /* 0x000000010aff7812 */ /* 0x040fe4000780c0ff */
[----:B------:R-:W-:-:S04]  /*05d0*/  LOP3.LUT P2, RZ, R10, 0x2, RZ, 0xc0, !PT ;  /* 0x000000020aff7812 */ /* 0x000fc8000784c0ff */
[----:B------:R-:W-:Y:S02]  /*05e0*/  PLOP3.LUT P0, PT, P0, P1, P2, 0xe0, 0x0 ;  /* 0x000000000000781c */ /* 0x000fe40000703c20 */
[----:B------:R-:W-:Y:S02]  /*05f0*/  LOP3.LUT P1, RZ, R0, 0x7fffff, RZ, 0xc0, !PT ;  /* 0x007fffff00ff7812 */ /* 0x000fe4000782c0ff */
[----:B------:R-:W-:-:S05]  /*0600*/  SEL R5, RZ, 0x1, !P0 ;  /* 0x00000001ff057807 */ /* 0x000fca0004000000 */
[----:B------:R-:W-:-:S05]  /*0610*/  IMAD.MOV R5, RZ, RZ, -R5 ;  /* 0x000000ffff057224 */ /* 0x000fca00078e0a05 */
[----:B------:R-:W-:Y:S01]  /*0620*/  ISETP.GE.AND P0, PT, R5, RZ, PT ;  /* 0x000000ff0500720c */ /* 0x000fe20003f06270 */
[----:B------:R-:W-:-:S05]  /*0630*/  VIADD R5, R2, 0xffffff04 ;  /* 0xffffff0402057836 */ /* 0x000fca0000000000 */
[----:B------:R-:W-:-:S07]  /*0640*/  SHF.R.U32.HI R5, RZ, R5, R8 ;  /* 0x00000005ff057219 */ /* 0x000fce0000011608 */
[----:B------:R-:W-:-:S04]  /*0650*/  @!P0 VIADD R5, R5, 0x1 ;  /* 0x0000000105058836 */ /* 0x000fc80000000000 */
[----:B------:R-:W-:-:S05]  /*0660*/  @!P1 IMAD.SHL.U32 R5, R5, 0x2, RZ ;  /* 0x0000000205059824 */ /* 0x000fca00078e00ff */
[----:B------:R-:W-:Y:S01]  /*0670*/  LOP3.LUT R5, R5, 0x80000000, R0, 0xf8, !PT ;  /* 0x8000000005057812 */ /* 0x000fe200078ef800 */
[----:B------:R-:W-:Y:S06]  /*0680*/  BRA `(.L_x_7) ;  /* 0x0000000000047947 */ /* 0x000fec0003800000 */
.L_x_8:
[----:B------:R0:W1:Y:S02]  /*0690*/  MUFU.RCP R5, R0 ;  /* 0x0000000000057308 */ /* 0x0000640000001000 */
.L_x_7:
[----:B------:R-:W-:Y:S05]  /*06a0*/  BSYNC.RECONVERGENT B1 ;  /* 0x0000000000017941 */ /* 0x000fea0003800200 */
.L_x_5:
[----:B------:R-:W-:-:S04]  /*06b0*/  IMAD.MOV.U32 R7, RZ, RZ, 0x0 ;  /* 0x00000000ff077424 */ /* 0x000fc800078e00ff */
[----:B01----:R-:W-:Y:S05]  /*06c0*/  RET.REL.NODEC R6 `(_Z20smooth_swiglu_kernelPKfPfi) ;  /* 0xfffffff8064c7950 */ /* 0x003fea0003c3ffff */
        .weak           $__internal_1_$__cuda_sm3x_div_rn_noftz_f32_slowpath
        .type           $__internal_1_$__cuda_sm3x_div_rn_noftz_f32_slowpath,@function
        .size           $__internal_1_$__cuda_sm3x_div_rn_noftz_f32_slowpath,(.L_x_22 - $__internal_1_$__cuda_sm3x_div_rn_noftz_f32_slowpath)
$__internal_1_$__cuda_sm3x_div_rn_noftz_f32_slowpath:
[--C-:B------:R-:W-:Y:S01]  /*06d0*/  SHF.R.U32.HI R5, RZ, 0x17, R9.reuse ;  /* 0x00000017ff057819 */ /* 0x100fe20000011609 */
[----:B------:R-:W-:Y:S01]  /*06e0*/  BSSY.RECONVERGENT B1, `(.L_x_9) ;  /* 0x0000065000017945 */ /* 0x000fe20003800200 */
[--C-:B------:R-:W-:Y:S01]  /*06f0*/  SHF.R.U32.HI R3, RZ, 0x17, R0.reuse ;  /* 0x00000017ff037819 */ /* 0x100fe20000011600 */
[----:B------:R-:W-:Y:S01]  /*0700*/  IMAD.MOV.U32 R6, RZ, RZ, R9 ;  /* 0x000000ffff067224 */ /* 0x000fe200078e0009 */
[----:B------:R-:W-:Y:S01]  /*0710*/  LOP3.LUT R13, R5, 0xff, RZ, 0xc0, !PT ;  /* 0x000000ff050d7812 */ /* 0x000fe200078ec0ff */
[----:B------:R-:W-:Y:S01]  /*0720*/  IMAD.MOV.U32 R5, RZ, RZ, R0 ;  /* 0x000000ffff057224 */ /* 0x000fe200078e0000 */
[----:B------:R-:W-:-:S03]  /*0730*/  LOP3.LUT R10, R3, 0xff, RZ, 0xc0, !PT ;  /* 0x000000ff030a7812 */ /* 0x000fc600078ec0ff */
[----:B------:R-:W-:Y:S02]  /*0740*/  VIADD R11, R13, 0xffffffff ;  /* 0xffffffff0d0b7836 */ /* 0x000fe40000000000 */
[----:B------:R-:W-:-:S03]  /*0750*/  VIADD R8, R10, 0xffffffff ;  /* 0xffffffff0a087836 */ /* 0x000fc60000000000 */
[----:B------:R-:W-:-:S04]  /*0760*/  ISETP.GT.U32.AND P0, PT, R11, 0xfd, PT ;  /* 0x000000fd0b00780c */ /* 0x000fc80003f04070 */
[----:B------:R-:W-:-:S13]  /*0770*/  ISETP.GT.U32.OR P0, PT, R8, 0xfd, P0 ;  /* 0x000000fd0800780c */ /* 0x000fda0000704470 */
[----:B------:R-:W-:Y:S01]  /*0780*/  @!P0 IMAD.MOV.U32 R7, RZ, RZ, RZ ;  /* 0x000000ffff078224 */ /* 0x000fe200078e00ff */
[----:B------:R-:W-:Y:S06]  /*0790*/  @!P0 BRA `(.L_x_10) ;  /* 0x0000000000608947 */ /* 0x000fec0003800000 */
[----:B------:R-:W-:Y:S01]  /*07a0*/  FSETP.GTU.FTZ.AND P0, PT, |R0|, +INF , PT ;  /* 0x7f8000000000780b */ /* 0x000fe20003f1c200 */
[----:B------:R-:W-:Y:S01]  /*07b0*/  IMAD.MOV.U32 R3, RZ, RZ, R9 ;  /* 0x000000ffff037224 */ /* 0x000fe200078e0009 */
[----:B------:R-:W-:-:S04]  /*07c0*/  FSETP.GTU.FTZ.AND P1, PT, |R9|, +INF , PT ;  /* 0x7f8000000900780b */ /* 0x000fc80003f3c200 */
[----:B------:R-:W-:-:S13]  /*07d0*/  PLOP3.LUT P0, PT, P0, P1, PT, 0xf8, 0x8f ;  /* 0x00000000008f781c */ /* 0x000fda0000703f70 */
[----:B------:R-:W-:Y:S05]  /*07e0*/  @P0 BRA `(.L_x_11) ;  /* 0x00000004004c0947 */ /* 0x000fea0003800000 */
[----:B------:R-:W-:-:S13]  /*07f0*/  LOP3.LUT P0, RZ, R6, 0x7fffffff, R5, 0xc8, !PT ;  /* 0x7fffffff06ff7812 */ /* 0x000fda000780c805 */
[----:B------:R-:W-:Y:S05]  /*0800*/  @!P0 BRA `(.L_x_12) ;  /* 0x00000004003c8947 */ /* 0x000fea0003800000 */
[C---:B------:R-:W-:Y:S02]  /*0810*/  FSETP.NEU.FTZ.AND P2, PT, |R0|.reuse, +INF , PT ;  /* 0x7f8000000000780b */ /* 0x040fe40003f5d200 */
[----:B------:R-:W-:Y:S02]  /*0820*/  FSETP.NEU.FTZ.AND P1, PT, |R3|, +INF , PT ;  /* 0x7f8000000300780b */ /* 0x000fe40003f3d200 */
[----:B------:R-:W-:-:S11]  /*0830*/  FSETP.NEU.FTZ.AND P0, PT, |R0|, +INF , PT ;  /* 0x7f8000000000780b */ /* 0x000fd60003f1d200 */
[----:B------:R-:W-:Y:S05]  /*0840*/  @!P1 BRA !P2, `(.L_x_12) ;  /* 0x00000004002c9947 */ /* 0x000fea0005000000 */
[----:B------:R-:W-:-:S04]  /*0850*/  LOP3.LUT P2, RZ, R5, 0x7fffffff, RZ, 0xc0, !PT ;  /* 0x7fffffff05ff7812 */ /* 0x000fc8000784c0ff */
[----:B------:R-:W-:-:S13]  /*0860*/  PLOP3.LUT P1, PT, P1, P2, PT, 0x2f, 0xf2 ;  /* 0x0000000000f2781c */ /* 0x000fda0000f24577 */
[----:B------:R-:W-:Y:S05]  /*0870*/  @P1 BRA `(.L_x_13) ;  /* 0x0000000400181947 */ /* 0x000fea0003800000 */
[----:B------:R-:W-:-:S04]  /*0880*/  LOP3.LUT P1, RZ, R6, 0x7fffffff, RZ, 0xc0, !PT ;  /* 0x7fffffff06ff7812 */ /* 0x000fc8000782c0ff */
[----:B------:R-:W-:-:S13]  /*0890*/  PLOP3.LUT P0, PT, P0, P1, PT, 0x2f, 0xf2 ;  /* 0x0000000000f2781c */ /* 0x000fda0000702577 */
[----:B------:R-:W-:Y:S05]  /*08a0*/  @P0 BRA `(.L_x_14) ;  /* 0x0000000400000947 */ /* 0x000fea0003800000 */
[----:B------:R-:W-:Y:S02]  /*08b0*/  ISETP.GE.AND P0, PT, R8, RZ, PT ;  /* 0x000000ff0800720c */ /* 0x000fe40003f06270 */
[----:B------:R-:W-:-:S11]  /*08c0*/  ISETP.GE.AND P1, PT, R11, RZ, PT ;  /* 0x000000ff0b00720c */ /* 0x000fd60003f26270 */
[----:B------:R-:W-:Y:S02]  /*08d0*/  @P0 IMAD.MOV.U32 R7, RZ, RZ, RZ ;  /* 0x000000ffff070224 */ /* 0x000fe400078e00ff */
[----:B------:R-:W-:Y:S01]  /*08e0*/  @!P0 FFMA R5, R0, 1.84467440737095516160e+19, RZ ;  /* 0x5f80000000058823 */ /* 0x000fe200000000ff */
[----:B------:R-:W-:Y:S02]  /*08f0*/  @!P0 IMAD.MOV.U32 R7, RZ, RZ, -0x40 ;  /* 0xffffffc0ff078424 */ /* 0x000fe400078e00ff */
[----:B------:R-:W-:Y:S02]  /*0900*/  @!P1 FFMA R6, R3, 1.84467440737095516160e+19, RZ ;  /* 0x5f80000003069823 */ /* 0x000fe400000000ff */
[----:B------:R-:W-:-:S07]  /*0910*/  @!P1 VIADD R7, R7, 0x40 ;  /* 0x0000004007079836 */ /* 0x000fce0000000000 */
.L_x_10:
[----:B------:R-:W-:Y:S01]  /*0920*/  LEA R3, R13, 0xc0800000, 0x17 ;  /* 0xc08000000d037811 */ /* 0x000fe200078eb8ff */
[----:B------:R-:W-:Y:S04]  /*0930*/  BSSY.RECONVERGENT B2, `(.L_x_15) ;  /* 0x0000036000027945 */ /* 0x000fe80003800200 */
[----:B------:R-:W-:Y:S02]  /*0940*/  IMAD.IADD R3, R6, 0x1, -R3 ;  /* 0x0000000106037824 */ /* 0x000fe400078e0a03 */
[----:B------:R-:W-:Y:S02]  /*0950*/  VIADD R6, R10, 0xffffff81 ;  /* 0xffffff810a067836 */ /* 0x000fe40000000000 */
[----:B------:R-:W0:Y:S01]  /*0960*/  MUFU.RCP R8, R3 ;  /* 0x0000000300087308 */ /* 0x000e220000001000 */
[----:B------:R-:W-:Y:S01]  /*0970*/  FADD.FTZ R9, -R3, -RZ ;  /* 0x800000ff03097221 */ /* 0x000fe20000010100 */
[C---:B------:R-:W-:Y:S01]  /*0980*/  IMAD R0, R6.reuse, -0x800000, R5 ;  /* 0xff80000006007824 */ /* 0x040fe200078e0205 */
[----:B------:R-:W-:-:S05]  /*0990*/  IADD3 R6, PT, PT, R6, 0x7f, -R13 ;  /* 0x0000007f06067810 */ /* 0x000fca0007ffe80d */
[----:B------:R-:W-:Y:S02]  /*09a0*/  IMAD.IADD R6, R6, 0x1, R7 ;  /* 0x0000000106067824 */ /* 0x000fe400078e0207 */
[----:B0-----:R-:W-:-:S04]  /*09b0*/  FFMA R11, R8, R9, 1 ;  /* 0x3f800000080b7423 */ /* 0x001fc80000000009 */
[----:B------:R-:W-:-:S04]  /*09c0*/  FFMA R10, R8, R11, R8 ;  /* 0x0000000b080a7223 */ /* 0x000fc80000000008 */
[----:B------:R-:W-:-:S04]  /*09d0*/  FFMA R5, R0, R10, RZ ;  /* 0x0000000a00057223 */ /* 0x000fc800000000ff */
[----:B------:R-:W-:-:S04]  /*09e0*/  FFMA R8, R9, R5, R0 ;  /* 0x0000000509087223 */ /* 0x000fc80000000000 */
[----:B------:R-:W-:-:S04]  /*09f0*/  FFMA R11, R10, R8, R5 ;  /* 0x000000080a0b7223 */ /* 0x000fc80000000005 */
[----:B------:R-:W-:-:S04]  /*0a00*/  FFMA R8, R9, R11, R0 ;  /* 0x0000000b09087223 */ /* 0x000fc80000000000 */
[----:B------:R-:W-:-:S05]  /*0a10*/  FFMA R0, R10, R8, R11 ;  /* 0x000000080a007223 */ /* 0x000fca000000000b */
[----:B------:R-:W-:-:S04]  /*0a20*/  SHF.R.U32.HI R3, RZ, 0x17, R0 ;  /* 0x00000017ff037819 */ /* 0x000fc80000011600 */
[----:B------:R-:W-:-:S05]  /*0a30*/  LOP3.LUT R3, R3, 0xff, RZ, 0xc0, !PT ;  /* 0x000000ff03037812 */ /* 0x000fca00078ec0ff */
[----:B------:R-:W-:-:S04]  /*0a40*/  IMAD.IADD R7, R3, 0x1, R6 ;  /* 0x0000000103077824 */ /* 0x000fc800078e0206 */
[----:B------:R-:W-:-:S05]  /*0a50*/  VIADD R3, R7, 0xffffffff ;  /* 0xffffffff07037836 */ /* 0x000fca0000000000 */
[----:B------:R-:W-:-:S13]  /*0a60*/  ISETP.GE.U32.AND P0, PT, R3, 0xfe, PT ;  /* 0x000000fe0300780c */ /* 0x000fda0003f06070 */
[----:B------:R-:W-:Y:S05]  /*0a70*/  @!P0 BRA `(.L_x_16) ;  /* 0x0000000000808947 */ /* 0x000fea0003800000 */
[----:B------:R-:W-:-:S13]  /*0a80*/  ISETP.GT.AND P0, PT, R7, 0xfe, PT ;  /* 0x000000fe0700780c */ /* 0x000fda0003f04270 */
[----:B------:R-:W-:Y:S05]  /*0a90*/  @P0 BRA `(.L_x_17) ;  /* 0x00000000006c0947 */ /* 0x000fea0003800000 */
[----:B------:R-:W-:-:S13]  /*0aa0*/  ISETP.GE.AND P0, PT, R7, 0x1, PT ;  /* 0x000000010700780c */ /* 0x000fda0003f06270 */
[----:B------:R-:W-:Y:S05]  /*0ab0*/  @P0 BRA `(.L_x_18) ;  /* 0x0000000000740947 */ /* 0x000fea0003800000 */
[----:B------:R-:W-:Y:S02]  /*0ac0*/  ISETP.GE.AND P0, PT, R7, -0x18, PT ;  /* 0xffffffe80700780c */ /* 0x000fe40003f06270 */
[----:B------:R-:W-:-:S11]  /*0ad0*/  LOP3.LUT R0, R0, 0x80000000, RZ, 0xc0, !PT ;  /* 0x8000000000007812 */ /* 0x000fd600078ec0ff */
[----:B------:R-:W-:Y:S05]  /*0ae0*/  @!P0 BRA `(.L_x_18) ;  /* 0x0000000000688947 */ /* 0x000fea0003800000 */
[CCC-:B------:R-:W-:Y:S01]  /*0af0*/  FFMA.RZ R3, R10.reuse, R8.reuse, R11.reuse ;  /* 0x000000080a037223 */ /* 0x1c0fe2000000c00b */
[CCC-:B------:R-:W-:Y:S01]  /*0b00*/  FFMA.RM R6, R10.reuse, R8.reuse, R11.reuse ;  /* 0x000000080a067223 */ /* 0x1c0fe2000000400b */
[C---:B------:R-:W-:Y:S02]  /*0b10*/  ISETP.NE.AND P2, PT, R7.reuse, RZ, PT ;  /* 0x000000ff0700720c */ /* 0x040fe40003f45270 */
[----:B------:R-:W-:Y:S02]  /*0b20*/  ISETP.NE.AND P1, PT, R7, RZ, PT ;  /* 0x000000ff0700720c */ /* 0x000fe40003f25270 */
[----:B------:R-:W-:Y:S01]  /*0b30*/  LOP3.LUT R5, R3, 0x7fffff, RZ, 0xc0, !PT ;  /* 0x007fffff03057812 */ /* 0x000fe200078ec0ff */
[----:B------:R-:W-:Y:S01]  /*0b40*/  FFMA.RP R3, R10, R8, R11 ;  /* 0x000000080a037223 */ /* 0x000fe2000000800b */
[----:B------:R-:W-:Y:S02]  /*0b50*/  VIADD R8, R7, 0x20 ;  /* 0x0000002007087836 */ /* 0x000fe40000000000 */
[----:B------:R-:W-:Y:S01]  /*0b60*/  LOP3.LUT R5, R5, 0x800000, RZ, 0xfc, !PT ;  /* 0x0080000005057812 */ /* 0x000fe200078efcff */
[----:B------:R-:W-:Y:S01]  /*0b70*/  IMAD.MOV R7, RZ, RZ, -R7 ;  /* 0x000000ffff077224 */ /* 0x000fe200078e0a07 */
[----:B------:R-:W-:-:S02]  /*0b80*/  FSETP.NEU.FTZ.AND P0, PT, R3, R6, PT ;  /* 0x000000060300720b */ /* 0x000fc40003f1d000 */
[----:B------:R-:W-:Y:S02]  /*0b90*/  SHF.L.U32 R8, R5, R8, RZ ;  /* 0x0000000805087219 */ /* 0x000fe400000006ff */
[----:B------:R-:W-:Y:S02]  /*0ba0*/  SEL R6, R7, RZ, P2 ;  /* 0x000000ff07067207 */ /* 0x000fe40001000000 */
[----:B------:R-:W-:Y:S02]  /*0bb0*/  ISETP.NE.AND P1, PT, R8, RZ, P1 ;  /* 0x000000ff0800720c */ /* 0x000fe40000f25270 */
[----:B------:R-:W-:Y:S02]  /*0bc0*/  SHF.R.U32.HI R6, RZ, R6, R5 ;  /* 0x00000006ff067219 */ /* 0x000fe40000011605 */
[----:B------:R-:W-:Y:S02]  /*0bd0*/  PLOP3.LUT P0, PT, P0, P1, PT, 0xf8, 0x8f ;  /* 0x00000000008f781c */ /* 0x000fe40000703f70 */
[----:B------:R-:W-:-:S02]  /*0be0*/  SHF.R.U32.HI R8, RZ, 0x1, R6 ;  /* 0x00000001ff087819 */ /* 0x000fc40000011606 */
[----:B------:R-:W-:-:S04]  /*0bf0*/  SEL R3, RZ, 0x1, !P0 ;  /* 0x00000001ff037807 */ /* 0x000fc80004000000 */
[----:B------:R-:W-:-:S04]  /*0c00*/  LOP3.LUT R3, R3, 0x1, R8, 0xf8, !PT ;  /* 0x0000000103037812 */ /* 0x000fc800078ef808 */
[----:B------:R-:W-:-:S05]  /*0c10*/  LOP3.LUT R3, R3, R6, RZ, 0xc0, !PT ;  /* 0x0000000603037212 */ /* 0x000fca00078ec0ff */
[----:B------:R-:W-:-:S05]  /*0c20*/  IMAD.IADD R3, R8, 0x1, R3 ;  /* 0x0000000108037824 */ /* 0x000fca00078e0203 */
[----:B------:R-:W-:Y:S01]  /*0c30*/  LOP3.LUT R0, R3, R0, RZ, 0xfc, !PT ;  /* 0x0000000003007212 */ /* 0x000fe200078efcff */
[----:B------:R-:W-:Y:S06]  /*0c40*/  BRA `(.L_x_18) ;  /* 0x0000000000107947 */ /* 0x000fec0003800000 */
.L_x_17:
[----:B------:R-:W-:-:S04]  /*0c50*/  LOP3.LUT R0, R0, 0x80000000, RZ, 0xc0, !PT ;  /* 0x8000000000007812 */ /* 0x000fc800078ec0ff */
[----:B------:R-:W-:Y:S01]  /*0c60*/  LOP3.LUT R0, R0, 0x7f800000, RZ, 0xfc, !PT ;  /* 0x7f80000000007812 */ /* 0x000fe200078efcff */
[----:B------:R-:W-:Y:S06]  /*0c70*/  BRA `(.L_x_18) ;  /* 0x0000000000047947 */ /* 0x000fec0003800000 */
.L_x_16:
[----:B------:R-:W-:-:S07]  /*0c80*/  IMAD R0, R6, 0x800000, R0 ;  /* 0x0080000006007824 */ /* 0x000fce00078e0200 */
.L_x_18:
[----:B------:R-:W-:Y:S05]  /*0c90*/  BSYNC.RECONVERGENT B2 ;  /* 0x0000000000027941 */ /* 0x000fea0003800200 */
.L_x_15:
[----:B------:R-:W-:Y:S05]  /*0ca0*/  BRA `(.L_x_19) ;  /* 0x0000000000207947 */ /* 0x000fea0003800000 */
.L_x_14:
[----:B------:R-:W-:-:S04]  /*0cb0*/  LOP3.LUT R0, R6, 0x80000000, R5, 0x48, !PT ;  /* 0x8000000006007812 */ /* 0x000fc800078e4805 */
[----:B------:R-:W-:Y:S01]  /*0cc0*/  LOP3.LUT R0, R0, 0x7f800000, RZ, 0xfc, !PT ;  /* 0x7f80000000007812 */ /* 0x000fe200078efcff */
[----:B------:R-:W-:Y:S06]  /*0cd0*/  BRA `(.L_x_19) ;  /* 0x0000000000147947 */ /* 0x000fec0003800000 */
.L_x_13:
[----:B------:R-:W-:Y:S01]  /*0ce0*/  LOP3.LUT R0, R6, 0x80000000, R5, 0x48, !PT ;  /* 0x8000000006007812 */ /* 0x000fe200078e4805 */
[----:B------:R-:W-:Y:S06]  /*0cf0*/  BRA `(.L_x_19) ;  /* 0x00000000000c7947 */ /* 0x000fec0003800000 */
.L_x_12:
[----:B------:R-:W0:Y:S01]  /*0d00*/  MUFU.RSQ R0, -QNAN ;  /* 0xffc0000000007908 */ /* 0x000e220000001400 */
[----:B------:R-:W-:Y:S05]  /*0d10*/  BRA `(.L_x_19) ;  /* 0x0000000000047947 */ /* 0x000fea0003800000 */
.L_x_11:
[----:B------:R-:W-:-:S07]  /*0d20*/  FADD.FTZ R0, R0, R3 ;  /* 0x0000000300007221 */ /* 0x000fce0000010000 */
.L_x_19:
[----:B------:R-:W-:Y:S05]  /*0d30*/  BSYNC.RECONVERGENT B1 ;  /* 0x0000000000017941 */ /* 0x000fea0003800200 */
.L_x_9:
[----:B------:R-:W-:-:S04]  /*0d40*/  IMAD.MOV.U32 R3, RZ, RZ, 0x0 ;  /* 0x00000000ff037424 */ /* 0x000fc800078e00ff */
[----:B0-----:R-:W-:Y:S05]  /*0d50*/  RET.REL.NODEC R2 `(_Z20smooth_swiglu_kernelPKfPfi) ;  /* 0xfffffff002a87950 */ /* 0x001fea0003c3ffff */
.L_x_20:
[----:B------:R-:W-:-:S00]  /*0d60*/  BRA `(.L_x_20) ;  /* 0xfffffffc00fc7947 */ /* 0x000fc0000383ffff */
[----:B------:R-:W-:-:S00]  /*0d70*/  NOP ;  /* 0x0000000000007918 */ /* 0x000fc00000000000 */
        /* <DEDUP_REMOVED lines=8> */
.L_x_22:


//--------------------- .nv.shared.reserved.0     --------------------------
	.section	.nv.shared.reserved.0,"aw",@nobits
	.weak		__nv_reservedSMEM_offset_0_alias
	.size		__nv_reservedSMEM_offset_0_alias, 0, 64
	.other		__nv_reservedSMEM_offset_0_alias,@"STO_CUDA_RESERVED_SHARED STV_DEFAULT"
__nv_reservedSMEM_offset_0_alias:
	.zero		0
	.zero		64


//--------------------- .nv.constant0._Z20smooth_swiglu_kernelPKfPfi --------------------------
	.section	.nv.constant0._Z20smooth_swiglu_kernelPKfPfi,"a",@progbits
	.sectionflags	@""
	.align	4
.nv.constant0._Z20smooth_swiglu_kernelPKfPfi:
	.zero		916


//--------------------- SYMBOLS --------------------------

	.type		.nv.reservedSmem.offset0,@object
	.size		.nv.reservedSmem.offset0,0x4
